//
// Generated by NVIDIA NVVM Compiler
//
// Compiler Build ID: CL-36424714
// Cuda compilation tools, release 13.0, V13.0.88
// Based on NVVM 20.0.0
//

.version 9.0
.target sm_100
.address_size 64

	// .globl	vecMult

.visible .entry vecMult(
	.param .u64 .ptr .align 1 vecMult_param_0,
	.param .u64 .ptr .align 1 vecMult_param_1,
	.param .u64 .ptr .align 1 vecMult_param_2,
	.param .u64 vecMult_param_3
)
{
	.reg .pred 	%p<2>;
	.reg .b32 	%r<8>;
	.reg .b64 	%rd<13>;

	ld.param.u64 	%rd2, [vecMult_param_0];
	ld.param.u64 	%rd3, [vecMult_param_1];
	ld.param.u64 	%rd4, [vecMult_param_2];
	ld.param.u64 	%rd5, [vecMult_param_3];
	mov.u32 	%r1, %ntid.x;
	mov.u32 	%r2, %ctaid.x;
	mov.u32 	%r3, %tid.x;
	mad.lo.s32 	%r4, %r1, %r2, %r3;
	cvt.u64.u32 	%rd1, %r4;
	setp.le.u64 	%p1, %rd5, %rd1;
	@%p1 bra 	$L__BB0_2;
	cvta.to.global.u64 	%rd6, %rd2;
	cvta.to.global.u64 	%rd7, %rd3;
	cvta.to.global.u64 	%rd8, %rd4;
	shl.b64 	%rd9, %rd1, 2;
	add.s64 	%rd10, %rd6, %rd9;
	ld.global.u32 	%r5, [%rd10];
	add.s64 	%rd11, %rd7, %rd9;
	ld.global.u32 	%r6, [%rd11];
	mul.lo.s32 	%r7, %r6, %r5;
	add.s64 	%rd12, %rd8, %rd9;
	st.global.u32 	[%rd12], %r7;
$L__BB0_2:
	ret;

}


// ===== COMPILED SASS (sm_100) =====

	.target	sm_100

	.elftype	@"ET_EXEC"


//--------------------- .note.nv.tkinfo           --------------------------
	.section	.note.nv.tkinfo,"",@"SHT_NOTE"
	.sectionflags	@"SHF_NOTE_NV_TKINFO"
	.tkinfo
        /*0018*/ 	.word	0x00000002
        /*0030*/ 	.string	""
        /*0030*/ 	.string	"ptxas"
        /*0030*/ 	.string	"Cuda compilation tools, release 13.0, V13.0.88"
        /*0030*/ 	.string	"Build cuda_13.0.r13.0/compiler.36424714_0"
        /*0030*/ 	.string	"-arch sm_100 -m 64 "



//--------------------- .note.nv.cuinfo           --------------------------
	.section	.note.nv.cuinfo,"",@"SHT_NOTE"
	.sectionflags	@"SHF_NOTE_NV_CUINFO"
        /*0018*/ 	.short	0x0002
        /*001a*/ 	.short	0x0064
        /*001c*/ 	.short	0x0082
	.zero		2


//--------------------- .nv.info                  --------------------------
	.section	.nv.info,"",@"SHT_CUDA_INFO"
	.align	4


	//----- nvinfo : EIATTR_REGCOUNT
	.align		4
        /*0000*/ 	.byte	0x04, 0x2f
        /*0002*/ 	.short	(.L_1 - .L_0)
	.align		4
.L_0:
        /*0004*/ 	.word	index@(vecMult)
        /*0008*/ 	.word	0x0000000c


	//----- nvinfo : EIATTR_FRAME_SIZE
	.align		4
.L_1:
        /*000c*/ 	.byte	0x04, 0x11
        /*000e*/ 	.short	(.L_3 - .L_2)
	.align		4
.L_2:
        /*0010*/ 	.word	index@(vecMult)
        /*0014*/ 	.word	0x00000000


	//----- nvinfo : EIATTR_MIN_STACK_SIZE
	.align		4
.L_3:
        /*0018*/ 	.byte	0x04, 0x12
        /*001a*/ 	.short	(.L_5 - .L_4)
	.align		4
.L_4:
        /*001c*/ 	.word	index@(vecMult)
        /*0020*/ 	.word	0x00000000
.L_5:


//--------------------- .nv.compat                --------------------------
	.section	.nv.compat,"",@"SHT_CUDA_COMPAT_INFO"
	.align	4
        /*0000*/ 	.byte	0x02, 0x09, 0x00, 0x00, 0x02, 0x02, 0x01, 0x00, 0x02, 0x05, 0x05, 0x00, 0x03, 0x07, 0x01, 0x01
        /*0010*/ 	.byte	0x02, 0x03, 0x00, 0x00, 0x02, 0x06, 0x01, 0x00, 0x04, 0x0b, 0x08, 0x00, 0x09, 0x00, 0x00, 0x00
        /*0020*/ 	.byte	0x00, 0x00, 0x00, 0x00


//--------------------- .nv.info.vecMult          --------------------------
	.section	.nv.info.vecMult,"",@"SHT_CUDA_INFO"
	.sectionflags	@""
	.align	4


	//----- nvinfo : EIATTR_CUDA_API_VERSION
	.align		4
        /*0000*/ 	.byte	0x04, 0x37
        /*0002*/ 	.short	(.L_7 - .L_6)
.L_6:
        /*0004*/ 	.word	0x00000082


	//----- nvinfo : EIATTR_KPARAM_INFO
	.align		4
.L_7:
        /*0008*/ 	.byte	0x04, 0x17
        /*000a*/ 	.short	(.L_9 - .L_8)
.L_8:
        /*000c*/ 	.word	0x00000000
        /*0010*/ 	.short	0x0003
        /*0012*/ 	.short	0x0018
        /*0014*/ 	.byte	0x00, 0xf0, 0x21, 0x00


	//----- nvinfo : EIATTR_KPARAM_INFO
	.align		4
.L_9:
        /*0018*/ 	.byte	0x04, 0x17
        /*001a*/ 	.short	(.L_11 - .L_10)
.L_10:
        /*001c*/ 	.word	0x00000000
        /*0020*/ 	.short	0x0002
        /*0022*/ 	.short	0x0010
        /*0024*/ 	.byte	0x00, 0xf5, 0x21, 0x00


	//----- nvinfo : EIATTR_KPARAM_INFO
	.align		4
.L_11:
        /*0028*/ 	.byte	0x04, 0x17
        /*002a*/ 	.short	(.L_13 - .L_12)
.L_12:
        /*002c*/ 	.word	0x00000000
        /*0030*/ 	.short	0x0001
        /*0032*/ 	.short	0x0008
        /*0034*/ 	.byte	0x00, 0xf5, 0x21, 0x00


	//----- nvinfo : EIATTR_KPARAM_INFO
	.align		4
.L_13:
        /*0038*/ 	.byte	0x04, 0x17
        /*003a*/ 	.short	(.L_15 - .L_14)
.L_14:
        /*003c*/ 	.word	0x00000000
        /*0040*/ 	.short	0x0000
        /*0042*/ 	.short	0x0000
        /*0044*/ 	.byte	0x00, 0xf5, 0x21, 0x00


	//----- nvinfo : EIATTR_SPARSE_MMA_MASK
	.align		4
.L_15:
        /*0048*/ 	.byte	0x03, 0x50
        /*004a*/ 	.short	0x0000


	//----- nvinfo : EIATTR_MAXREG_COUNT
	.align		4
        /*004c*/ 	.byte	0x03, 0x1b
        /*004e*/ 	.short	0x00ff


	//----- nvinfo : EIATTR_MERCURY_ISA_VERSION
	.align		4
        /*0050*/ 	.byte	0x03, 0x5f
        /*0052*/ 	.short	0x0101


	//----- nvinfo : EIATTR_VRC_CTA_INIT_COUNT
	.align		4
        /*0054*/ 	.byte	0x02, 0x4a
	.zero		1
	.zero		1


	//----- nvinfo : EIATTR_EXIT_INSTR_OFFSETS
	.align		4
        /*0058*/ 	.byte	0x04, 0x1c
        /*005a*/ 	.short	(.L_17 - .L_16)


	//   ....[0]....
.L_16:
        /*005c*/ 	.word	0x00000080


	//   ....[1]....
        /*0060*/ 	.word	0x00000180


	//----- nvinfo : EIATTR_CBANK_PARAM_SIZE
	.align		4
.L_17:
        /*0064*/ 	.byte	0x03, 0x19
        /*0066*/ 	.short	0x0020


	//----- nvinfo : EIATTR_PARAM_CBANK
	.align		4
        /*0068*/ 	.byte	0x04, 0x0a
        /*006a*/ 	.short	(.L_19 - .L_18)
	.align		4
.L_18:
        /*006c*/ 	.word	index@(.nv.constant0.vecMult)
        /*0070*/ 	.short	0x0380
        /*0072*/ 	.short	0x0020


	//----- nvinfo : EIATTR_SW_WAR
	.align		4
.L_19:
        /*0074*/ 	.byte	0x04, 0x36
        /*0076*/ 	.short	(.L_21 - .L_20)
.L_20:
        /*0078*/ 	.word	0x00000008
.L_21:


//--------------------- .nv.callgraph             --------------------------
	.section	.nv.callgraph,"",@"SHT_CUDA_CALLGRAPH"
	.align	4
	.sectionentsize	8
	.align		4
        /*0000*/ 	.word	0x00000000
	.align		4
        /*0004*/ 	.word	0xffffffff
	.align		4
        /*0008*/ 	.word	0x00000000
	.align		4
        /*000c*/ 	.word	0xfffffffe
	.align		4
        /*0010*/ 	.word	0x00000000
	.align		4
        /*0014*/ 	.word	0xfffffffd
	.align		4
        /*0018*/ 	.word	0x00000000
	.align		4
        /*001c*/ 	.word	0xfffffffc


//--------------------- .text.vecMult             --------------------------
	.section	.text.vecMult,"ax",@progbits
	.align	128
        .global         vecMult
        .type           vecMult,@function
        .size           vecMult,(.L_x_1 - vecMult)
        .other          vecMult,@"STO_CUDA_ENTRY STV_DEFAULT"
vecMult:
.text.vecMult:
[----:B------:R-:W-:Y:S01]  /*0000*/  LDC R1, c[0x0][0x37c] ;  /* 0x0000df00ff017b82 */ /* 0x000fe20000000800 */
[----:B------:R-:W0:Y:S01]  /*0010*/  S2R R0, SR_CTAID.X ;  /* 0x0000000000007919 */ /* 0x000e220000002500 */
[----:B------:R-:W0:Y:S01]  /*0020*/  LDCU UR4, c[0x0][0x360] ;  /* 0x00006c00ff0477ac */ /* 0x000e220008000800 */
[----:B------:R-:W0:Y:S01]  /*0030*/  S2R R3, SR_TID.X ;  /* 0x0000000000037919 */ /* 0x000e220000002100 */
[----:B------:R-:W1:Y:S01]  /*0040*/  LDCU.64 UR6, c[0x0][0x398] ;  /* 0x00007300ff0677ac */ /* 0x000e620008000a00 */
[----:B0-----:R-:W-:-:S05]  /*0050*/  IMAD R0, R0, UR4, R3 ;  /* 0x0000000400007c24 */ /* 0x001fca000f8e0203 */
[----:B-1----:R-:W-:-:S04]  /*0060*/  ISETP.GE.U32.AND P0, PT, R0, UR6, PT ;  /* 0x0000000600007c0c */ /* 0x002fc8000bf06070 */
[----:B------:R-:W-:-:S13]  /*0070*/  ISETP.GE.U32.AND.EX P0, PT, RZ, UR7, PT, P0 ;  /* 0x00000007ff007c0c */ /* 0x000fda000bf06100 */
[----:B------:R-:W-:Y:S05]  /*0080*/  @P0 EXIT ;  /* 0x000000000000094d */ /* 0x000fea0003800000 */
[----:B------:R-:W0:Y:S01]  /*0090*/  LDCU.128 UR8, c[0x0][0x380] ;  /* 0x00007000ff0877ac */ /* 0x000e220008000c00 */
[----:B------:R-:W-:Y:S01]  /*00a0*/  IMAD.SHL.U32 R6, R0, 0x4, RZ ;  /* 0x0000000400067824 */ /* 0x000fe200078e00ff */
[----:B------:R-:W-:Y:S01]  /*00b0*/  SHF.R.U32.HI R0, RZ, 0x1e, R0 ;  /* 0x0000001eff007819 */ /* 0x000fe20000011600 */
[----:B------:R-:W1:Y:S01]  /*00c0*/  LDCU.64 UR4, c[0x0][0x358] ;  /* 0x00006b00ff0477ac */ /* 0x000e620008000a00 */
[----:B------:R-:W2:Y:S02]  /*00d0*/  LDCU.64 UR6, c[0x0][0x390] ;  /* 0x00007200ff0677ac */ /* 0x000ea40008000a00 */
[C---:B0-----:R-:W-:Y:S02]  /*00e0*/  IADD3 R4, P1, PT, R6.reuse, UR10, RZ ;  /* 0x0000000a06047c10 */ /* 0x041fe4000ff3e0ff */
[----:B------:R-:W-:Y:S02]  /*00f0*/  IADD3 R2, P0, PT, R6, UR8, RZ ;  /* 0x0000000806027c10 */ /* 0x000fe4000ff1e0ff */
[----:B------:R-:W-:-:S02]  /*0100*/  IADD3.X R5, PT, PT, R0, UR11, RZ, P1, !PT ;  /* 0x0000000b00057c10 */ /* 0x000fc40008ffe4ff */
[----:B------:R-:W-:-:S04]  /*0110*/  IADD3.X R3, PT, PT, R0, UR9, RZ, P0, !PT ;  /* 0x0000000900037c10 */ /* 0x000fc800087fe4ff */
[----:B-1----:R-:W3:Y:S04]  /*0120*/  LDG.E R5, desc[UR4][R4.64] ;  /* 0x0000000404057981 */ /* 0x002ee8000c1e1900 */
[----:B------:R-:W3:Y:S01]  /*0130*/  LDG.E R2, desc[UR4][R2.64] ;  /* 0x0000000402027981 */ /* 0x000ee2000c1e1900 */
[----:B--2---:R-:W-:-:S04]  /*0140*/  IADD3 R6, P0, PT, R6, UR6, RZ ;  /* 0x0000000606067c10 */ /* 0x004fc8000ff1e0ff */
[----:B------:R-:W-:Y:S01]  /*0150*/  IADD3.X R7, PT, PT, R0, UR7, RZ, P0, !PT ;  /* 0x0000000700077c10 */ /* 0x000fe200087fe4ff */
[----:B---3--:R-:W-:-:S05]  /*0160*/  IMAD R9, R2, R5, RZ ;  /* 0x0000000502097224 */ /* 0x008fca00078e02ff */
[----:B------:R-:W-:Y:S01]  /*0170*/  STG.E desc[UR4][R6.64], R9 ;  /* 0x0000000906007986 */ /* 0x000fe2000c101904 */
[----:B------:R-:W-:Y:S05]  /*0180*/  EXIT ;  /* 0x000000000000794d */ /* 0x000fea0003800000 */
.L_x_0:
[----:B------:R-:W-:-:S00]  /*0190*/  BRA `(.L_x_0) ;  /* 0xfffffffc00fc7947 */ /* 0x000fc0000383ffff */
[----:B------:R-:W-:-:S00]  /*01a0*/  NOP ;  /* 0x0000000000007918 */ /* 0x000fc00000000000 */
        /* <DEDUP_REMOVED lines=13> */
.L_x_1:


//--------------------- .nv.shared.reserved.0     --------------------------
	.section	.nv.shared.reserved.0,"aw",@nobits
	.weak		__nv_reservedSMEM_offset_0_alias
	.size		__nv_reservedSMEM_offset_0_alias, 0, 64
	.other		__nv_reservedSMEM_offset_0_alias,@"STO_CUDA_RESERVED_SHARED STV_DEFAULT"
__nv_reservedSMEM_offset_0_alias:
	.zero		0
	.zero		64


//--------------------- .nv.constant0.vecMult     --------------------------
	.section	.nv.constant0.vecMult,"a",@progbits
	.sectionflags	@""
	.align	4
.nv.constant0.vecMult:
	.zero		928


//--------------------- SYMBOLS --------------------------

	.type		.nv.reservedSmem.offset0,@object
	.size		.nv.reservedSmem.offset0,0x4
